	.headerflags	@"EF_CUDA_TEXMODE_UNIFIED EF_CUDA_64BIT_ADDRESS EF_CUDA_ACCELERATORS EF_CUDA_SM90 EF_CUDA_VIRTUAL_SM(EF_CUDA_SM90)"
	.elftype	@"ET_EXEC"


//--------------------- .nv.info                  --------------------------
	.section	.nv.info,"",@"SHT_CUDA_INFO"
	.align	4


	//----- nvinfo : EIATTR_REGCOUNT
	.align		4
        /*0000*/ 	.byte	0x04, 0x2f
        /*0002*/ 	.short	(.L_2 - .L_1)
	.align		4
.L_1:
        /*0004*/ 	.word	index@(triton_poi_fused_elu_1)
        /*0008*/ 	.word	0x0000000e


	//----- nvinfo : EIATTR_MIN_STACK_SIZE
	.align		4
.L_2:
        /*000c*/ 	.byte	0x04, 0x12
        /*000e*/ 	.short	(.L_4 - .L_3)
	.align		4
.L_3:
        /*0010*/ 	.word	index@(triton_poi_fused_elu_1)
        /*0014*/ 	.word	0x00000000


	//----- nvinfo : EIATTR_FRAME_SIZE
	.align		4
.L_4:
        /*0018*/ 	.byte	0x04, 0x11
        /*001a*/ 	.short	(.L_6 - .L_5)
	.align		4
.L_5:
        /*001c*/ 	.word	index@(triton_poi_fused_elu_1)
        /*0020*/ 	.word	0x00000000


	//----- nvinfo : EIATTR_MIN_STACK_SIZE
	.align		4
.L_6:
        /*0024*/ 	.byte	0x04, 0x12
        /*0026*/ 	.short	(.L_8 - .L_7)
	.align		4
.L_7:
        /*0028*/ 	.word	index@(triton_poi_fused_elu_1)
        /*002c*/ 	.word	0x00000000
.L_8:


//--------------------- .nv.info.triton_poi_fused_elu_1 --------------------------
	.section	.nv.info.triton_poi_fused_elu_1,"",@"SHT_CUDA_INFO"
	.sectionflags	@""
	.align	4


	//----- nvinfo : EIATTR_CUDA_API_VERSION
	.align		4
        /*0000*/ 	.byte	0x04, 0x37
        /*0002*/ 	.short	(.L_10 - .L_9)
.L_9:
        /*0004*/ 	.word	0x0000007c


	//----- nvinfo : EIATTR_KPARAM_INFO
	.align		4
.L_10:
        /*0008*/ 	.byte	0x04, 0x17
        /*000a*/ 	.short	(.L_12 - .L_11)
.L_11:
        /*000c*/ 	.word	0x00000000
        /*0010*/ 	.short	0x0002
        /*0012*/ 	.short	0x0010
        /*0014*/ 	.byte	0x00, 0xf0, 0x11, 0x00


	//----- nvinfo : EIATTR_KPARAM_INFO
	.align		4
.L_12:
        /*0018*/ 	.byte	0x04, 0x17
        /*001a*/ 	.short	(.L_14 - .L_13)
.L_13:
        /*001c*/ 	.word	0x00000000
        /*0020*/ 	.short	0x0001
        /*0022*/ 	.short	0x0008
        /*0024*/ 	.byte	0x00, 0xf4, 0x21, 0x00


	//----- nvinfo : EIATTR_KPARAM_INFO
	.align		4
.L_14:
        /*0028*/ 	.byte	0x04, 0x17
        /*002a*/ 	.short	(.L_16 - .L_15)
.L_15:
        /*002c*/ 	.word	0x00000000
        /*0030*/ 	.short	0x0000
        /*0032*/ 	.short	0x0000
        /*0034*/ 	.byte	0x00, 0xf4, 0x21, 0x00


	//----- nvinfo : EIATTR_SPARSE_MMA_MASK
	.align		4
.L_16:
        /*0038*/ 	.byte	0x03, 0x50
        /*003a*/ 	.short	0x0000


	//----- nvinfo : EIATTR_MAXREG_COUNT
	.align		4
        /*003c*/ 	.byte	0x03, 0x1b
        /*003e*/ 	.short	0x00ff


	//----- nvinfo : EIATTR_EXIT_INSTR_OFFSETS
	.align		4
        /*0040*/ 	.byte	0x04, 0x1c
        /*0042*/ 	.short	(.L_18 - .L_17)


	//   ....[0]....
.L_17:
        /*0044*/ 	.word	0x00000310


	//   ....[1]....
        /*0048*/ 	.word	0x00000330


	//----- nvinfo : EIATTR_REQNTID
	.align		4
.L_18:
        /*004c*/ 	.byte	0x04, 0x10
        /*004e*/ 	.short	(.L_20 - .L_19)
.L_19:
        /*0050*/ 	.word	0x00000080
        /*0054*/ 	.word	0x00000001
        /*0058*/ 	.word	0x00000001


	//----- nvinfo : EIATTR_CBANK_PARAM_SIZE
	.align		4
.L_20:
        /*005c*/ 	.byte	0x03, 0x19
        /*005e*/ 	.short	0x0014


	//----- nvinfo : EIATTR_PARAM_CBANK
	.align		4
        /*0060*/ 	.byte	0x04, 0x0a
        /*0062*/ 	.short	(.L_22 - .L_21)
	.align		4
.L_21:
        /*0064*/ 	.word	index@(.nv.constant0.triton_poi_fused_elu_1)
        /*0068*/ 	.short	0x0210
        /*006a*/ 	.short	0x0014


	//----- nvinfo : EIATTR_SW_WAR
	.align		4
.L_22:
        /*006c*/ 	.byte	0x04, 0x36
        /*006e*/ 	.short	(.L_24 - .L_23)
.L_23:
        /*0070*/ 	.word	0x00000008
.L_24:


//--------------------- .nv.callgraph             --------------------------
	.section	.nv.callgraph,"",@"SHT_CUDA_CALLGRAPH"
	.align	4
	.sectionentsize	8
	.align		4
        /*0000*/ 	.word	0x00000000
	.align		4
        /*0004*/ 	.word	0xffffffff
	.align		4
        /*0008*/ 	.word	0x00000000
	.align		4
        /*000c*/ 	.word	0xfffffffe
	.align		4
        /*0010*/ 	.word	0x00000000
	.align		4
        /*0014*/ 	.word	0xfffffffd
	.align		4
        /*0018*/ 	.word	0x00000000
	.align		4
        /*001c*/ 	.word	0xfffffffc


//--------------------- .nv.constant4             --------------------------
	.section	.nv.constant4,"a",@progbits
	.align	8
	.align		8
.nv.constant4:
        /*0000*/ 	.dword	_$_str


//--------------------- .text.triton_poi_fused_elu_1 --------------------------
	.section	.text.triton_poi_fused_elu_1,"ax",@progbits
	.align	128
        .global         triton_poi_fused_elu_1
        .type           triton_poi_fused_elu_1,@function
        .size           triton_poi_fused_elu_1,(.L_x_1 - triton_poi_fused_elu_1)
        .other          triton_poi_fused_elu_1,@"STO_CUDA_ENTRY STV_DEFAULT"
triton_poi_fused_elu_1:
.text.triton_poi_fused_elu_1:
[----:B------:R-:W0:Y:S02]  /*0000*/  LDC R1, c[0x0][0x28] ;  /* 0x00000a00ff017b82 */ /* 0x000e240000000800 */
[----:B------:R-:W1:Y:S01]  /*0010*/  S2R R0, SR_TID.X ;  /* 0x0000000000007919 */ /* 0x000e620000002100 */
[----:B------:R-:W2:Y:S01]  /*0020*/  LDC.64 R2, c[0x0][0x210] ;  /* 0x00008400ff027b82 */ /* 0x000ea20000000a00 */
[----:B------:R-:W-:Y:S01]  /*0030*/  ULDC.64 UR4, c[0x0][0x208] ;  /* 0x0000820000047ab9 */ /* 0x000fe20000000a00 */
[----:B------:R-:W3:Y:S06]  /*0040*/  S2R R7, SR_CTAID.X ;  /* 0x0000000000077919 */ /* 0x000eec0000002500 */
[----:B------:R-:W4:Y:S01]  /*0050*/  LDC.64 R4, c[0x0][0x218] ;  /* 0x00008600ff047b82 */ /* 0x000f220000000a00 */
[----:B-1----:R-:W-:-:S02]  /*0060*/  LOP3.LUT R0, R0, 0x7f, RZ, 0xc0, !PT ;  /* 0x0000007f00007812 */ /* 0x002fc400078ec0ff */
[----:B---3--:R-:W-:Y:S02]  /*0070*/  SHF.R.S32.HI R6, RZ, 0x18, R7 ;  /* 0x00000018ff067819 */ /* 0x008fe40000011407 */
[----:B------:R-:W-:Y:S02]  /*0080*/  LEA R7, R7, R0, 0x7 ;  /* 0x0000000007077211 */ /* 0x000fe400078e38ff */
[----:B------:R-:W-:Y:S02]  /*0090*/  SGXT R0, R6, 0x1 ;  /* 0x000000010600781a */ /* 0x000fe40000000200 */
[C---:B------:R-:W-:Y:S01]  /*00a0*/  ISETP.GE.AND P0, PT, R7.reuse, 0x200, PT ;  /* 0x000002000700780c */ /* 0x040fe20003f06270 */
[----:B--2---:R-:W-:Y:S01]  /*00b0*/  IMAD.WIDE R2, R7, 0x4, R2 ;  /* 0x0000000407027825 */ /* 0x004fe200078e0202 */
[----:B------:R-:W-:Y:S02]  /*00c0*/  LEA.HI R0, R0, R7, RZ, 0x7 ;  /* 0x0000000700007211 */ /* 0x000fe400078f38ff */
[----:B------:R-:W-:-:S02]  /*00d0*/  MOV R7, RZ ;  /* 0x000000ff00077202 */ /* 0x000fc40000000f00 */
[----:B------:R-:W-:Y:S01]  /*00e0*/  SHF.R.S32.HI R9, RZ, 0x7, R0 ;  /* 0x00000007ff097819 */ /* 0x000fe20000011400 */
[----:B------:R-:W-:-:S04]  /*00f0*/  HFMA2.MMA R0, -RZ, RZ, 0, 0 ;  /* 0x00000000ff007435 */ /* 0x000fc800000001ff */
[----:B----4-:R-:W-:-:S05]  /*0100*/  IMAD.WIDE R4, R9, 0x4, R4 ;  /* 0x0000000409047825 */ /* 0x010fca00078e0204 */
[----:B------:R-:W2:Y:S04]  /*0110*/  @!P0 LDG.E.EL R7, desc[UR4][R4.64] ;  /* 0x0000000404078981 */ /* 0x000ea8000c2e1900 */
[----:B------:R-:W2:Y:S01]  /*0120*/  @!P0 LDG.E R0, desc[UR4][R2.64] ;  /* 0x0000000402008981 */ /* 0x000ea2000c1e1900 */
[----:B------:R-:W-:Y:S01]  /*0130*/  HFMA2.MMA R11, -RZ, RZ, 0.83837890625, -4044 ;  /* 0x3ab5ebe6ff0b7435 */ /* 0x000fe200000001ff */
[----:B--2---:R-:W-:-:S04]  /*0140*/  FADD R6, R7, R0 ;  /* 0x0000000007067221 */ /* 0x004fc80000000000 */
[----:B------:R-:W-:-:S06]  /*0150*/  FMUL R8, R6, 1.4426950216293334961 ;  /* 0x3fb8aa3b06087820 */ /* 0x000fcc0000400000 */
[----:B------:R-:W1:Y:S01]  /*0160*/  FRND R8, R8 ;  /* 0x0000000800087307 */ /* 0x000e620000201000 */
[----:B------:R-:W-:-:S05]  /*0170*/  FADD.FTZ R9, |R6|, -RZ ;  /* 0x800000ff06097221 */ /* 0x000fca0000010200 */
[----:B------:R-:W-:-:S04]  /*0180*/  FSETP.GEU.AND P1, PT, R9, 0.40999999642372131348, PT ;  /* 0x3ed1eb850900780b */ /* 0x000fc80003f2e000 */
[----:B-1----:R-:W-:-:S05]  /*0190*/  FSEL R9, R8, RZ, P1 ;  /* 0x000000ff08097208 */ /* 0x002fca0000800000 */
[C---:B------:R-:W-:Y:S01]  /*01a0*/  FFMA.FTZ R10, -R9.reuse, 0.693145751953125, R6 ;  /* 0x3f317200090a7823 */ /* 0x040fe20000010106 */
[----:B------:R-:W-:-:S03]  /*01b0*/  FSETP.NEU.AND P2, PT, R9, 128, PT ;  /* 0x430000000900780b */ /* 0x000fc60003f4d000 */
[C---:B------:R-:W-:Y:S01]  /*01c0*/  FFMA.FTZ R10, -R9.reuse, 1.428606765330187045e-06, R10 ;  /* 0x35bfbe8e090a7823 */ /* 0x040fe2000001010a */
[----:B------:R-:W-:-:S03]  /*01d0*/  FSEL R9, R9, 127, P2 ;  /* 0x42fe000009097808 */ /* 0x000fc60001000000 */
[C---:B------:R-:W-:Y:S01]  /*01e0*/  FFMA.FTZ R5, R10.reuse, R11, 0.0083824126049876213074 ;  /* 0x3c0956630a057423 */ /* 0x040fe2000001000b */
[----:B------:R-:W1:Y:S03]  /*01f0*/  MUFU.EX2 R4, R9 ;  /* 0x0000000900047308 */ /* 0x000e660000000800 */
[----:B------:R-:W-:-:S04]  /*0200*/  FFMA.FTZ R5, R10, R5, 0.041667830199003219604 ;  /* 0x3d2aabe30a057423 */ /* 0x000fc80000010005 */
[----:B------:R-:W-:-:S04]  /*0210*/  FFMA.FTZ R5, R10, R5, 0.16666397452354431152 ;  /* 0x3e2aa9f60a057423 */ /* 0x000fc80000010005 */
[----:B------:R-:W-:-:S04]  /*0220*/  FFMA.FTZ R5, R10, R5, 0.49999994039535522461 ;  /* 0x3efffffe0a057423 */ /* 0x000fc80000010005 */
[----:B------:R-:W-:Y:S01]  /*0230*/  FMUL R5, R10, R5 ;  /* 0x000000050a057220 */ /* 0x000fe20000400000 */
[----:B-1----:R-:W-:-:S03]  /*0240*/  FADD R11, R4, -1 ;  /* 0xbf800000040b7421 */ /* 0x002fc60000000000 */
[----:B------:R-:W-:Y:S01]  /*0250*/  FFMA.FTZ R5, R10, R5, R10 ;  /* 0x000000050a057223 */ /* 0x000fe2000001000a */
[----:B------:R-:W-:-:S03]  /*0260*/  FSETP.NEU.AND P1, PT, R6, RZ, PT ;  /* 0x000000ff0600720b */ /* 0x000fc60003f2d000 */
[----:B------:R-:W-:Y:S01]  /*0270*/  FFMA.FTZ R4, R4, R5, R11 ;  /* 0x0000000504047223 */ /* 0x000fe2000001000b */
[----:B------:R-:W-:-:S03]  /*0280*/  FSETP.GT.AND P3, PT, R9, 128, PT ;  /* 0x430000000900780b */ /* 0x000fc60003f64000 */
[----:B------:R-:W-:Y:S01]  /*0290*/  @!P2 FADD R4, R4, R4 ;  /* 0x000000040404a221 */ /* 0x000fe20000000000 */
[----:B------:R-:W-:Y:S02]  /*02a0*/  FSETP.GT.AND P2, PT, R0, -R7, PT ;  /* 0x800000070000720b */ /* 0x000fe40003f44000 */
[----:B------:R-:W-:Y:S02]  /*02b0*/  FSETP.GEU.AND P4, PT, R9, -25, PT ;  /* 0xc1c800000900780b */ /* 0x000fe40003f8e000 */
[----:B------:R-:W-:-:S04]  /*02c0*/  FSEL R4, R4, +INF , !P3 ;  /* 0x7f80000004047808 */ /* 0x000fc80005800000 */
[----:B------:R-:W-:Y:S01]  /*02d0*/  FSEL R4, R4, -1, P4 ;  /* 0xbf80000004047808 */ /* 0x000fe20002000000 */
[C---:B------:R-:W-:Y:S01]  /*02e0*/  @!P1 FADD R4, R6.reuse, R6 ;  /* 0x0000000606049221 */ /* 0x040fe20000000000 */
[----:B------:R-:W-:-:S03]  /*02f0*/  FMUL R5, R6, 1.0507010221481323242 ;  /* 0x3f867d5f06057820 */ /* 0x000fc60000400000 */
[----:B------:R-:W-:Y:S01]  /*0300*/  @!P2 FMUL R5, R4, 1.7580993175506591797 ;  /* 0x3fe109660405a820 */ /* 0x000fe20000400000 */
[----:B------:R-:W-:Y:S06]  /*0310*/  @P0 EXIT ;  /* 0x000000000000094d */ /* 0x000fec0003800000 */
[----:B------:R-:W-:Y:S01]  /*0320*/  STG.E desc[UR4][R2.64], R5 ;  /* 0x0000000502007986 */ /* 0x000fe2000c101904 */
[----:B------:R-:W-:Y:S05]  /*0330*/  EXIT ;  /* 0x000000000000794d */ /* 0x000fea0003800000 */
.L_x_0:
[----:B------:R-:W-:-:S00]  /*0340*/  BRA `(.L_x_0) ;  /* 0xfffffffc00fc7947 */ /* 0x000fc0000383ffff */
[----:B------:R-:W-:-:S00]  /*0350*/  NOP ;  /* 0x0000000000007918 */ /* 0x000fc00000000000 */
        /* <DEDUP_REMOVED lines=10> */
.L_x_1:


//--------------------- .nv.global.init           --------------------------
	.section	.nv.global.init,"aw",@progbits
.nv.global.init:
	.type		_$_str,@object
	.size		_$_str,(.L_0 - _$_str)
_$_str:
        /*0000*/ 	.byte	0x5f, 0x5f, 0x43, 0x55, 0x44, 0x41, 0x5f, 0x46, 0x54, 0x5a, 0x00
.L_0:


//--------------------- .nv.constant0.triton_poi_fused_elu_1 --------------------------
	.section	.nv.constant0.triton_poi_fused_elu_1,"a",@progbits
	.sectionflags	@""
	.align	4
.nv.constant0.triton_poi_fused_elu_1:
	.zero		548
